	.headerflags	@"EF_CUDA_TEXMODE_UNIFIED EF_CUDA_64BIT_ADDRESS EF_CUDA_ACCELERATORS EF_CUDA_SM90 EF_CUDA_VIRTUAL_SM(EF_CUDA_SM90)"
	.elftype	@"ET_EXEC"


//--------------------- .nv.info                  --------------------------
	.section	.nv.info,"",@"SHT_CUDA_INFO"
	.align	4


	//----- nvinfo : EIATTR_REGCOUNT
	.align		4
        /*0000*/ 	.byte	0x04, 0x2f
        /*0002*/ 	.short	(.L_1 - .L_0)
	.align		4
.L_0:
        /*0004*/ 	.word	index@(triton_poi_fused_convolution_relu_7)
        /*0008*/ 	.word	0x0000000c


	//----- nvinfo : EIATTR_MIN_STACK_SIZE
	.align		4
.L_1:
        /*000c*/ 	.byte	0x04, 0x12
        /*000e*/ 	.short	(.L_3 - .L_2)
	.align		4
.L_2:
        /*0010*/ 	.word	index@(triton_poi_fused_convolution_relu_7)
        /*0014*/ 	.word	0x00000000


	//----- nvinfo : EIATTR_FRAME_SIZE
	.align		4
.L_3:
        /*0018*/ 	.byte	0x04, 0x11
        /*001a*/ 	.short	(.L_5 - .L_4)
	.align		4
.L_4:
        /*001c*/ 	.word	index@(triton_poi_fused_convolution_relu_7)
        /*0020*/ 	.word	0x00000000


	//----- nvinfo : EIATTR_MIN_STACK_SIZE
	.align		4
.L_5:
        /*0024*/ 	.byte	0x04, 0x12
        /*0026*/ 	.short	(.L_7 - .L_6)
	.align		4
.L_6:
        /*0028*/ 	.word	index@(triton_poi_fused_convolution_relu_7)
        /*002c*/ 	.word	0x00000000
.L_7:


//--------------------- .nv.info.triton_poi_fused_convolution_relu_7 --------------------------
	.section	.nv.info.triton_poi_fused_convolution_relu_7,"",@"SHT_CUDA_INFO"
	.sectionflags	@""
	.align	4


	//----- nvinfo : EIATTR_CUDA_API_VERSION
	.align		4
        /*0000*/ 	.byte	0x04, 0x37
        /*0002*/ 	.short	(.L_9 - .L_8)
.L_8:
        /*0004*/ 	.word	0x0000007c


	//----- nvinfo : EIATTR_KPARAM_INFO
	.align		4
.L_9:
        /*0008*/ 	.byte	0x04, 0x17
        /*000a*/ 	.short	(.L_11 - .L_10)
.L_10:
        /*000c*/ 	.word	0x00000000
        /*0010*/ 	.short	0x0002
        /*0012*/ 	.short	0x0010
        /*0014*/ 	.byte	0x00, 0xf0, 0x11, 0x00


	//----- nvinfo : EIATTR_KPARAM_INFO
	.align		4
.L_11:
        /*0018*/ 	.byte	0x04, 0x17
        /*001a*/ 	.short	(.L_13 - .L_12)
.L_12:
        /*001c*/ 	.word	0x00000000
        /*0020*/ 	.short	0x0001
        /*0022*/ 	.short	0x0008
        /*0024*/ 	.byte	0x00, 0xf4, 0x21, 0x00


	//----- nvinfo : EIATTR_KPARAM_INFO
	.align		4
.L_13:
        /*0028*/ 	.byte	0x04, 0x17
        /*002a*/ 	.short	(.L_15 - .L_14)
.L_14:
        /*002c*/ 	.word	0x00000000
        /*0030*/ 	.short	0x0000
        /*0032*/ 	.short	0x0000
        /*0034*/ 	.byte	0x00, 0xf4, 0x21, 0x00


	//----- nvinfo : EIATTR_SPARSE_MMA_MASK
	.align		4
.L_15:
        /*0038*/ 	.byte	0x03, 0x50
        /*003a*/ 	.short	0x0000


	//----- nvinfo : EIATTR_MAXREG_COUNT
	.align		4
        /*003c*/ 	.byte	0x03, 0x1b
        /*003e*/ 	.short	0x00ff


	//----- nvinfo : EIATTR_EXIT_INSTR_OFFSETS
	.align		4
        /*0040*/ 	.byte	0x04, 0x1c
        /*0042*/ 	.short	(.L_17 - .L_16)


	//   ....[0]....
.L_16:
        /*0044*/ 	.word	0x00000190


	//----- nvinfo : EIATTR_REQNTID
	.align		4
.L_17:
        /*0048*/ 	.byte	0x04, 0x10
        /*004a*/ 	.short	(.L_19 - .L_18)
.L_18:
        /*004c*/ 	.word	0x00000080
        /*0050*/ 	.word	0x00000001
        /*0054*/ 	.word	0x00000001


	//----- nvinfo : EIATTR_CBANK_PARAM_SIZE
	.align		4
.L_19:
        /*0058*/ 	.byte	0x03, 0x19
        /*005a*/ 	.short	0x0014


	//----- nvinfo : EIATTR_PARAM_CBANK
	.align		4
        /*005c*/ 	.byte	0x04, 0x0a
        /*005e*/ 	.short	(.L_21 - .L_20)
	.align		4
.L_20:
        /*0060*/ 	.word	index@(.nv.constant0.triton_poi_fused_convolution_relu_7)
        /*0064*/ 	.short	0x0210
        /*0066*/ 	.short	0x0014


	//----- nvinfo : EIATTR_SW_WAR
	.align		4
.L_21:
        /*0068*/ 	.byte	0x04, 0x36
        /*006a*/ 	.short	(.L_23 - .L_22)
.L_22:
        /*006c*/ 	.word	0x00000008
.L_23:


//--------------------- .nv.callgraph             --------------------------
	.section	.nv.callgraph,"",@"SHT_CUDA_CALLGRAPH"
	.align	4
	.sectionentsize	8
	.align		4
        /*0000*/ 	.word	0x00000000
	.align		4
        /*0004*/ 	.word	0xffffffff
	.align		4
        /*0008*/ 	.word	0x00000000
	.align		4
        /*000c*/ 	.word	0xfffffffe
	.align		4
        /*0010*/ 	.word	0x00000000
	.align		4
        /*0014*/ 	.word	0xfffffffd
	.align		4
        /*0018*/ 	.word	0x00000000
	.align		4
        /*001c*/ 	.word	0xfffffffc


//--------------------- .text.triton_poi_fused_convolution_relu_7 --------------------------
	.section	.text.triton_poi_fused_convolution_relu_7,"ax",@progbits
	.align	128
        .global         triton_poi_fused_convolution_relu_7
        .type           triton_poi_fused_convolution_relu_7,@function
        .size           triton_poi_fused_convolution_relu_7,(.L_x_1 - triton_poi_fused_convolution_relu_7)
        .other          triton_poi_fused_convolution_relu_7,@"STO_CUDA_ENTRY STV_DEFAULT"
triton_poi_fused_convolution_relu_7:
.text.triton_poi_fused_convolution_relu_7:
[----:B------:R-:W-:Y:S01]  /*0000*/  LDC R1, c[0x0][0x28] ;  /* 0x00000a00ff017b82 */ /* 0x000fe20000000800 */
[----:B------:R-:W1:Y:S07]  /*0010*/  S2R R0, SR_TID.X ;  /* 0x0000000000007919 */ /* 0x000e6e0000002100 */
[----:B------:R-:W2:Y:S01]  /*0020*/  LDC.64 R4, c[0x0][0x218] ;  /* 0x00008600ff047b82 */ /* 0x000ea20000000a00 */
[----:B------:R-:W-:Y:S01]  /*0030*/  ULDC.64 UR4, c[0x0][0x208] ;  /* 0x0000820000047ab9 */ /* 0x000fe20000000a00 */
[----:B------:R-:W3:Y:S06]  /*0040*/  S2R R7, SR_CTAID.X ;  /* 0x0000000000077919 */ /* 0x000eec0000002500 */
[----:B------:R-:W4:Y:S01]  /*0050*/  LDC.64 R2, c[0x0][0x210] ;  /* 0x00008400ff027b82 */ /* 0x000f220000000a00 */
[----:B-1----:R-:W-:Y:S01]  /*0060*/  IMAD.SHL.U32 R0, R0, 0x2, RZ ;  /* 0x0000000200007824 */ /* 0x002fe200078e00ff */
[----:B---3--:R-:W-:-:S04]  /*0070*/  SHF.R.S32.HI R6, RZ, 0x17, R7 ;  /* 0x00000017ff067819 */ /* 0x008fc80000011407 */
[----:B------:R-:W-:-:S05]  /*0080*/  LOP3.LUT R0, R0, 0xfe, RZ, 0xc0, !PT ;  /* 0x000000fe00007812 */ /* 0x000fca00078ec0ff */
[----:B------:R-:W-:Y:S01]  /*0090*/  IMAD R7, R7, 0x100, R0 ;  /* 0x0000010007077824 */ /* 0x000fe200078e0200 */
[----:B------:R-:W-:-:S03]  /*00a0*/  SGXT R0, R6, 0x1 ;  /* 0x000000010600781a */ /* 0x000fc60000000200 */
[----:B----4-:R-:W-:Y:S01]  /*00b0*/  IMAD.WIDE R2, R7, 0x4, R2 ;  /* 0x0000000407027825 */ /* 0x010fe200078e0202 */
[----:B------:R-:W-:-:S04]  /*00c0*/  LEA.HI R0, R0, R7, RZ, 0x4 ;  /* 0x0000000700007211 */ /* 0x000fc800078f20ff */
[----:B------:R-:W-:-:S05]  /*00d0*/  LOP3.LUT R0, R0, 0xfffffff0, RZ, 0xc0, !PT ;  /* 0xfffffff000007812 */ /* 0x000fca00078ec0ff */
[----:B------:R-:W-:Y:S02]  /*00e0*/  IMAD.IADD R9, R7, 0x1, -R0 ;  /* 0x0000000107097824 */ /* 0x000fe400078e0a00 */
[----:B------:R-:W3:Y:S02]  /*00f0*/  LDG.E.64 R6, desc[UR4][R2.64] ;  /* 0x0000000402067981 */ /* 0x000ee4000c1e1b00 */
[----:B--2---:R-:W-:-:S06]  /*0100*/  IMAD.WIDE R4, R9, 0x4, R4 ;  /* 0x0000000409047825 */ /* 0x004fcc00078e0204 */
[----:B------:R-:W3:Y:S02]  /*0110*/  LDG.E.EL.64 R4, desc[UR4][R4.64] ;  /* 0x0000000404047981 */ /* 0x000ee4000c2e1b00 */
[C---:B---3--:R-:W-:Y:S01]  /*0120*/  FSETP.GEU.AND P0, PT, R6.reuse, -R4, PT ;  /* 0x800000040600720b */ /* 0x048fe20003f0e000 */
[----:B------:R-:W-:Y:S01]  /*0130*/  FADD R6, R6, R4 ;  /* 0x0000000406067221 */ /* 0x000fe20000000000 */
[C---:B------:R-:W-:Y:S01]  /*0140*/  FADD R0, R7.reuse, R5 ;  /* 0x0000000507007221 */ /* 0x040fe20000000000 */
[----:B------:R-:W-:-:S03]  /*0150*/  FSETP.GEU.AND P1, PT, R7, -R5, PT ;  /* 0x800000050700720b */ /* 0x000fc60003f2e000 */
[----:B------:R-:W-:Y:S02]  /*0160*/  FSEL R6, R6, RZ, P0 ;  /* 0x000000ff06067208 */ /* 0x000fe40000000000 */
[----:B------:R-:W-:-:S05]  /*0170*/  FSEL R7, R0, RZ, P1 ;  /* 0x000000ff00077208 */ /* 0x000fca0000800000 */
[----:B------:R-:W-:Y:S01]  /*0180*/  STG.E.64 desc[UR4][R2.64], R6 ;  /* 0x0000000602007986 */ /* 0x000fe2000c101b04 */
[----:B------:R-:W-:Y:S05]  /*0190*/  EXIT ;  /* 0x000000000000794d */ /* 0x000fea0003800000 */
.L_x_0:
[----:B------:R-:W-:-:S00]  /*01a0*/  BRA `(.L_x_0) ;  /* 0xfffffffc00fc7947 */ /* 0x000fc0000383ffff */
[----:B------:R-:W-:-:S00]  /*01b0*/  NOP ;  /* 0x0000000000007918 */ /* 0x000fc00000000000 */
        /* <DEDUP_REMOVED lines=12> */
.L_x_1:


//--------------------- .nv.constant0.triton_poi_fused_convolution_relu_7 --------------------------
	.section	.nv.constant0.triton_poi_fused_convolution_relu_7,"a",@progbits
	.sectionflags	@""
	.align	4
.nv.constant0.triton_poi_fused_convolution_relu_7:
	.zero		548
